//
// Generated by NVIDIA NVVM Compiler
//
// Compiler Build ID: CL-36424714
// Cuda compilation tools, release 13.0, V13.0.88
// Based on NVVM 20.0.0
//

.version 9.0
.target sm_100
.address_size 64

	// .globl	_Z18TestMovelistKernelPh

.visible .entry _Z18TestMovelistKernelPh(
	.param .u64 .ptr .align 1 _Z18TestMovelistKernelPh_param_0
)
{
	.reg .b16 	%rs<3>;
	.reg .b32 	%r<6>;
	.reg .b64 	%rd<5>;

	ld.param.u64 	%rd1, [_Z18TestMovelistKernelPh_param_0];
	mov.u32 	%r1, %tid.y;
	mov.u32 	%r2, %tid.x;
	add.s32 	%r3, %r1, %r2;
	shl.b32 	%r4, %r3, 1;
	and.b32  	%r5, %r4, 62;
	cvta.to.global.u64 	%rd2, %rd1;
	cvt.u64.u32 	%rd3, %r5;
	add.s64 	%rd4, %rd2, %rd3;
	mov.b16 	%rs1, 0;
	st.global.u8 	[%rd4], %rs1;
	mov.b16 	%rs2, 1;
	st.global.u8 	[%rd4+1], %rs2;
	ret;

}


// ===== COMPILED SASS (sm_100) =====

	.target	sm_100

	.elftype	@"ET_EXEC"


//--------------------- .note.nv.tkinfo           --------------------------
	.section	.note.nv.tkinfo,"",@"SHT_NOTE"
	.sectionflags	@"SHF_NOTE_NV_TKINFO"
	.tkinfo
        /*0018*/ 	.word	0x00000002
        /*0030*/ 	.string	""
        /*0030*/ 	.string	"ptxas"
        /*0030*/ 	.string	"Cuda compilation tools, release 13.0, V13.0.88"
        /*0030*/ 	.string	"Build cuda_13.0.r13.0/compiler.36424714_0"
        /*0030*/ 	.string	"-arch sm_100 -m 64 "



//--------------------- .note.nv.cuinfo           --------------------------
	.section	.note.nv.cuinfo,"",@"SHT_NOTE"
	.sectionflags	@"SHF_NOTE_NV_CUINFO"
        /*0018*/ 	.short	0x0002
        /*001a*/ 	.short	0x0064
        /*001c*/ 	.short	0x0082
	.zero		2


//--------------------- .nv.info                  --------------------------
	.section	.nv.info,"",@"SHT_CUDA_INFO"
	.align	4


	//----- nvinfo : EIATTR_REGCOUNT
	.align		4
        /*0000*/ 	.byte	0x04, 0x2f
        /*0002*/ 	.short	(.L_1 - .L_0)
	.align		4
.L_0:
        /*0004*/ 	.word	index@(_Z18TestMovelistKernelPh)
        /*0008*/ 	.word	0x00000006


	//----- nvinfo : EIATTR_FRAME_SIZE
	.align		4
.L_1:
        /*000c*/ 	.byte	0x04, 0x11
        /*000e*/ 	.short	(.L_3 - .L_2)
	.align		4
.L_2:
        /*0010*/ 	.word	index@(_Z18TestMovelistKernelPh)
        /*0014*/ 	.word	0x00000000


	//----- nvinfo : EIATTR_MIN_STACK_SIZE
	.align		4
.L_3:
        /*0018*/ 	.byte	0x04, 0x12
        /*001a*/ 	.short	(.L_5 - .L_4)
	.align		4
.L_4:
        /*001c*/ 	.word	index@(_Z18TestMovelistKernelPh)
        /*0020*/ 	.word	0x00000000
.L_5:


//--------------------- .nv.compat                --------------------------
	.section	.nv.compat,"",@"SHT_CUDA_COMPAT_INFO"
	.align	4
        /*0000*/ 	.byte	0x02, 0x09, 0x00, 0x00, 0x02, 0x02, 0x01, 0x00, 0x02, 0x05, 0x05, 0x00, 0x03, 0x07, 0x01, 0x01
        /*0010*/ 	.byte	0x02, 0x03, 0x00, 0x00, 0x02, 0x06, 0x01, 0x00, 0x04, 0x0b, 0x08, 0x00, 0x09, 0x00, 0x00, 0x00
        /*0020*/ 	.byte	0x00, 0x00, 0x00, 0x00


//--------------------- .nv.info._Z18TestMovelistKernelPh --------------------------
	.section	.nv.info._Z18TestMovelistKernelPh,"",@"SHT_CUDA_INFO"
	.sectionflags	@""
	.align	4


	//----- nvinfo : EIATTR_CUDA_API_VERSION
	.align		4
        /*0000*/ 	.byte	0x04, 0x37
        /*0002*/ 	.short	(.L_7 - .L_6)
.L_6:
        /*0004*/ 	.word	0x00000082


	//----- nvinfo : EIATTR_KPARAM_INFO
	.align		4
.L_7:
        /*0008*/ 	.byte	0x04, 0x17
        /*000a*/ 	.short	(.L_9 - .L_8)
.L_8:
        /*000c*/ 	.word	0x00000000
        /*0010*/ 	.short	0x0000
        /*0012*/ 	.short	0x0000
        /*0014*/ 	.byte	0x00, 0xf5, 0x21, 0x00


	//----- nvinfo : EIATTR_SPARSE_MMA_MASK
	.align		4
.L_9:
        /*0018*/ 	.byte	0x03, 0x50
        /*001a*/ 	.short	0x0000


	//----- nvinfo : EIATTR_MAXREG_COUNT
	.align		4
        /*001c*/ 	.byte	0x03, 0x1b
        /*001e*/ 	.short	0x00ff


	//----- nvinfo : EIATTR_MERCURY_ISA_VERSION
	.align		4
        /*0020*/ 	.byte	0x03, 0x5f
        /*0022*/ 	.short	0x0101


	//----- nvinfo : EIATTR_VRC_CTA_INIT_COUNT
	.align		4
        /*0024*/ 	.byte	0x02, 0x4a
	.zero		1
	.zero		1


	//----- nvinfo : EIATTR_EXIT_INSTR_OFFSETS
	.align		4
        /*0028*/ 	.byte	0x04, 0x1c
        /*002a*/ 	.short	(.L_11 - .L_10)


	//   ....[0]....
.L_10:
        /*002c*/ 	.word	0x000000d0


	//----- nvinfo : EIATTR_CBANK_PARAM_SIZE
	.align		4
.L_11:
        /*0030*/ 	.byte	0x03, 0x19
        /*0032*/ 	.short	0x0008


	//----- nvinfo : EIATTR_PARAM_CBANK
	.align		4
        /*0034*/ 	.byte	0x04, 0x0a
        /*0036*/ 	.short	(.L_13 - .L_12)
	.align		4
.L_12:
        /*0038*/ 	.word	index@(.nv.constant0._Z18TestMovelistKernelPh)
        /*003c*/ 	.short	0x0380
        /*003e*/ 	.short	0x0008


	//----- nvinfo : EIATTR_SW_WAR
	.align		4
.L_13:
        /*0040*/ 	.byte	0x04, 0x36
        /*0042*/ 	.short	(.L_15 - .L_14)
.L_14:
        /*0044*/ 	.word	0x00000008
.L_15:


//--------------------- .nv.callgraph             --------------------------
	.section	.nv.callgraph,"",@"SHT_CUDA_CALLGRAPH"
	.align	4
	.sectionentsize	8
	.align		4
        /*0000*/ 	.word	0x00000000
	.align		4
        /*0004*/ 	.word	0xffffffff
	.align		4
        /*0008*/ 	.word	0x00000000
	.align		4
        /*000c*/ 	.word	0xfffffffe
	.align		4
        /*0010*/ 	.word	0x00000000
	.align		4
        /*0014*/ 	.word	0xfffffffd
	.align		4
        /*0018*/ 	.word	0x00000000
	.align		4
        /*001c*/ 	.word	0xfffffffc


//--------------------- .text._Z18TestMovelistKernelPh --------------------------
	.section	.text._Z18TestMovelistKernelPh,"ax",@progbits
	.align	128
        .global         _Z18TestMovelistKernelPh
        .type           _Z18TestMovelistKernelPh,@function
        .size           _Z18TestMovelistKernelPh,(.L_x_1 - _Z18TestMovelistKernelPh)
        .other          _Z18TestMovelistKernelPh,@"STO_CUDA_ENTRY STV_DEFAULT"
_Z18TestMovelistKernelPh:
.text._Z18TestMovelistKernelPh:
[----:B------:R-:W-:Y:S01]  /*0000*/  LDC R1, c[0x0][0x37c] ;  /* 0x0000df00ff017b82 */ /* 0x000fe20000000800 */
[----:B------:R-:W0:Y:S01]  /*0010*/  S2R R0, SR_TID.Y ;  /* 0x0000000000007919 */ /* 0x000e220000002200 */
[----:B------:R-:W1:Y:S01]  /*0020*/  LDCU.64 UR6, c[0x0][0x380] ;  /* 0x00007000ff0677ac */ /* 0x000e620008000a00 */
[----:B------:R-:W0:Y:S01]  /*0030*/  S2R R3, SR_TID.X ;  /* 0x0000000000037919 */ /* 0x000e220000002100 */
[----:B------:R-:W2:Y:S01]  /*0040*/  LDCU.64 UR4, c[0x0][0x358] ;  /* 0x00006b00ff0477ac */ /* 0x000ea20008000a00 */
[----:B0-----:R-:W-:-:S04]  /*0050*/  IMAD.IADD R0, R0, 0x1, R3 ;  /* 0x0000000100007824 */ /* 0x001fc800078e0203 */
[----:B------:R-:W-:-:S05]  /*0060*/  IMAD.SHL.U32 R0, R0, 0x2, RZ ;  /* 0x0000000200007824 */ /* 0x000fca00078e00ff */
[----:B------:R-:W-:-:S04]  /*0070*/  LOP3.LUT R0, R0, 0x3e, RZ, 0xc0, !PT ;  /* 0x0000003e00007812 */ /* 0x000fc800078ec0ff */
[----:B-1----:R-:W-:Y:S01]  /*0080*/  IADD3 R2, P0, PT, R0, UR6, RZ ;  /* 0x0000000600027c10 */ /* 0x002fe2000ff1e0ff */
[----:B------:R-:W-:-:S04]  /*0090*/  HFMA2 R0, -RZ, RZ, 0, 5.9604644775390625e-08 ;  /* 0x00000001ff007431 */ /* 0x000fc800000001ff */
[----:B------:R-:W-:-:S05]  /*00a0*/  IMAD.X R3, RZ, RZ, UR7, P0 ;  /* 0x00000007ff037e24 */ /* 0x000fca00080e06ff */
[----:B--2---:R-:W-:Y:S04]  /*00b0*/  STG.E.U8 desc[UR4][R2.64+0x1], R0 ;  /* 0x0000010002007986 */ /* 0x004fe8000c101104 */
[----:B------:R-:W-:Y:S01]  /*00c0*/  STG.E.U8 desc[UR4][R2.64], RZ ;  /* 0x000000ff02007986 */ /* 0x000fe2000c101104 */
[----:B------:R-:W-:Y:S05]  /*00d0*/  EXIT ;  /* 0x000000000000794d */ /* 0x000fea0003800000 */
.L_x_0:
[----:B------:R-:W-:-:S00]  /*00e0*/  BRA `(.L_x_0) ;  /* 0xfffffffc00fc7947 */ /* 0x000fc0000383ffff */
[----:B------:R-:W-:-:S00]  /*00f0*/  NOP ;  /* 0x0000000000007918 */ /* 0x000fc00000000000 */
        /* <DEDUP_REMOVED lines=8> */
.L_x_1:


//--------------------- .nv.shared.reserved.0     --------------------------
	.section	.nv.shared.reserved.0,"aw",@nobits
	.weak		__nv_reservedSMEM_offset_0_alias
	.size		__nv_reservedSMEM_offset_0_alias, 0, 64
	.other		__nv_reservedSMEM_offset_0_alias,@"STO_CUDA_RESERVED_SHARED STV_DEFAULT"
__nv_reservedSMEM_offset_0_alias:
	.zero		0
	.zero		64


//--------------------- .nv.constant0._Z18TestMovelistKernelPh --------------------------
	.section	.nv.constant0._Z18TestMovelistKernelPh,"a",@progbits
	.sectionflags	@""
	.align	4
.nv.constant0._Z18TestMovelistKernelPh:
	.zero		904


//--------------------- SYMBOLS --------------------------

	.type		.nv.reservedSmem.offset0,@object
	.size		.nv.reservedSmem.offset0,0x4
